//
// Generated by NVIDIA NVVM Compiler
//
// Compiler Build ID: CL-36424714
// Cuda compilation tools, release 13.0, V13.0.88
// Based on NVVM 20.0.0
//

.version 9.0
.target sm_100
.address_size 64

	// .globl	_Z15kernel_number_3Pfi

.visible .entry _Z15kernel_number_3Pfi(
	.param .u64 .ptr .align 1 _Z15kernel_number_3Pfi_param_0,
	.param .u32 _Z15kernel_number_3Pfi_param_1
)
{
	.reg .b32 	%r<8>;
	.reg .b64 	%rd<5>;

	ld.param.u64 	%rd1, [_Z15kernel_number_3Pfi_param_0];
	ld.param.u32 	%r1, [_Z15kernel_number_3Pfi_param_1];
	cvta.to.global.u64 	%rd2, %rd1;
	mov.u32 	%r2, %ntid.x;
	mov.u32 	%r3, %ctaid.x;
	mov.u32 	%r4, %tid.x;
	mad.lo.s32 	%r5, %r2, %r3, %r4;
	mul.lo.s32 	%r6, %r1, %r5;
	mul.wide.s32 	%rd3, %r6, 4;
	add.s64 	%rd4, %rd2, %rd3;
	mov.b32 	%r7, 1076754509;
	st.global.u32 	[%rd4], %r7;
	ret;

}
	// .globl	_Z15kernel_number_4Pfi
.visible .entry _Z15kernel_number_4Pfi(
	.param .u64 .ptr .align 1 _Z15kernel_number_4Pfi_param_0,
	.param .u32 _Z15kernel_number_4Pfi_param_1
)
{
	.reg .b32 	%r<8>;
	.reg .b64 	%rd<5>;

	ld.param.u64 	%rd1, [_Z15kernel_number_4Pfi_param_0];
	ld.param.u32 	%r1, [_Z15kernel_number_4Pfi_param_1];
	cvta.to.global.u64 	%rd2, %rd1;
	mov.u32 	%r2, %ntid.x;
	mov.u32 	%r3, %ctaid.x;
	mov.u32 	%r4, %tid.x;
	mad.lo.s32 	%r5, %r2, %r3, %r4;
	add.s32 	%r6, %r5, %r1;
	mul.wide.s32 	%rd3, %r6, 4;
	add.s64 	%rd4, %rd2, %rd3;
	mov.b32 	%r7, 1076754509;
	st.global.u32 	[%rd4], %r7;
	ret;

}


// ===== COMPILED SASS (sm_100) =====

	.target	sm_100

	.elftype	@"ET_EXEC"


//--------------------- .note.nv.tkinfo           --------------------------
	.section	.note.nv.tkinfo,"",@"SHT_NOTE"
	.sectionflags	@"SHF_NOTE_NV_TKINFO"
	.tkinfo
        /*0018*/ 	.word	0x00000002
        /*0030*/ 	.string	""
        /*0030*/ 	.string	"ptxas"
        /*0030*/ 	.string	"Cuda compilation tools, release 13.0, V13.0.88"
        /*0030*/ 	.string	"Build cuda_13.0.r13.0/compiler.36424714_0"
        /*0030*/ 	.string	"-arch sm_100 -m 64 "



//--------------------- .note.nv.cuinfo           --------------------------
	.section	.note.nv.cuinfo,"",@"SHT_NOTE"
	.sectionflags	@"SHF_NOTE_NV_CUINFO"
        /*0018*/ 	.short	0x0002
        /*001a*/ 	.short	0x0064
        /*001c*/ 	.short	0x0082
	.zero		2


//--------------------- .nv.info                  --------------------------
	.section	.nv.info,"",@"SHT_CUDA_INFO"
	.align	4


	//----- nvinfo : EIATTR_REGCOUNT
	.align		4
        /*0000*/ 	.byte	0x04, 0x2f
        /*0002*/ 	.short	(.L_1 - .L_0)
	.align		4
.L_0:
        /*0004*/ 	.word	index@(_Z15kernel_number_3Pfi)
        /*0008*/ 	.word	0x0000000a


	//----- nvinfo : EIATTR_FRAME_SIZE
	.align		4
.L_1:
        /*000c*/ 	.byte	0x04, 0x11
        /*000e*/ 	.short	(.L_3 - .L_2)
	.align		4
.L_2:
        /*0010*/ 	.word	index@(_Z15kernel_number_3Pfi)
        /*0014*/ 	.word	0x00000000


	//----- nvinfo : EIATTR_REGCOUNT
	.align		4
.L_3:
        /*0018*/ 	.byte	0x04, 0x2f
        /*001a*/ 	.short	(.L_5 - .L_4)
	.align		4
.L_4:
        /*001c*/ 	.word	index@(_Z15kernel_number_4Pfi)
        /*0020*/ 	.word	0x0000000a


	//----- nvinfo : EIATTR_FRAME_SIZE
	.align		4
.L_5:
        /*0024*/ 	.byte	0x04, 0x11
        /*0026*/ 	.short	(.L_7 - .L_6)
	.align		4
.L_6:
        /*0028*/ 	.word	index@(_Z15kernel_number_4Pfi)
        /*002c*/ 	.word	0x00000000


	//----- nvinfo : EIATTR_MIN_STACK_SIZE
	.align		4
.L_7:
        /*0030*/ 	.byte	0x04, 0x12
        /*0032*/ 	.short	(.L_9 - .L_8)
	.align		4
.L_8:
        /*0034*/ 	.word	index@(_Z15kernel_number_4Pfi)
        /*0038*/ 	.word	0x00000000


	//----- nvinfo : EIATTR_MIN_STACK_SIZE
	.align		4
.L_9:
        /*003c*/ 	.byte	0x04, 0x12
        /*003e*/ 	.short	(.L_11 - .L_10)
	.align		4
.L_10:
        /*0040*/ 	.word	index@(_Z15kernel_number_3Pfi)
        /*0044*/ 	.word	0x00000000
.L_11:


//--------------------- .nv.compat                --------------------------
	.section	.nv.compat,"",@"SHT_CUDA_COMPAT_INFO"
	.align	4
        /*0000*/ 	.byte	0x02, 0x09, 0x00, 0x00, 0x02, 0x02, 0x01, 0x00, 0x02, 0x05, 0x05, 0x00, 0x03, 0x07, 0x01, 0x01
        /*0010*/ 	.byte	0x02, 0x03, 0x00, 0x00, 0x02, 0x06, 0x01, 0x00, 0x04, 0x0b, 0x08, 0x00, 0x09, 0x00, 0x00, 0x00
        /*0020*/ 	.byte	0x00, 0x00, 0x00, 0x00


//--------------------- .nv.info._Z15kernel_number_4Pfi --------------------------
	.section	.nv.info._Z15kernel_number_4Pfi,"",@"SHT_CUDA_INFO"
	.sectionflags	@""
	.align	4


	//----- nvinfo : EIATTR_CUDA_API_VERSION
	.align		4
        /*0000*/ 	.byte	0x04, 0x37
        /*0002*/ 	.short	(.L_13 - .L_12)
.L_12:
        /*0004*/ 	.word	0x00000082


	//----- nvinfo : EIATTR_KPARAM_INFO
	.align		4
.L_13:
        /*0008*/ 	.byte	0x04, 0x17
        /*000a*/ 	.short	(.L_15 - .L_14)
.L_14:
        /*000c*/ 	.word	0x00000000
        /*0010*/ 	.short	0x0001
        /*0012*/ 	.short	0x0008
        /*0014*/ 	.byte	0x00, 0xf0, 0x11, 0x00


	//----- nvinfo : EIATTR_KPARAM_INFO
	.align		4
.L_15:
        /*0018*/ 	.byte	0x04, 0x17
        /*001a*/ 	.short	(.L_17 - .L_16)
.L_16:
        /*001c*/ 	.word	0x00000000
        /*0020*/ 	.short	0x0000
        /*0022*/ 	.short	0x0000
        /*0024*/ 	.byte	0x00, 0xf5, 0x21, 0x00


	//----- nvinfo : EIATTR_SPARSE_MMA_MASK
	.align		4
.L_17:
        /*0028*/ 	.byte	0x03, 0x50
        /*002a*/ 	.short	0x0000


	//----- nvinfo : EIATTR_MAXREG_COUNT
	.align		4
        /*002c*/ 	.byte	0x03, 0x1b
        /*002e*/ 	.short	0x00ff


	//----- nvinfo : EIATTR_MERCURY_ISA_VERSION
	.align		4
        /*0030*/ 	.byte	0x03, 0x5f
        /*0032*/ 	.short	0x0101


	//----- nvinfo : EIATTR_VRC_CTA_INIT_COUNT
	.align		4
        /*0034*/ 	.byte	0x02, 0x4a
	.zero		1
	.zero		1


	//----- nvinfo : EIATTR_EXIT_INSTR_OFFSETS
	.align		4
        /*0038*/ 	.byte	0x04, 0x1c
        /*003a*/ 	.short	(.L_19 - .L_18)


	//   ....[0]....
.L_18:
        /*003c*/ 	.word	0x000000c0


	//----- nvinfo : EIATTR_CBANK_PARAM_SIZE
	.align		4
.L_19:
        /*0040*/ 	.byte	0x03, 0x19
        /*0042*/ 	.short	0x000c


	//----- nvinfo : EIATTR_PARAM_CBANK
	.align		4
        /*0044*/ 	.byte	0x04, 0x0a
        /*0046*/ 	.short	(.L_21 - .L_20)
	.align		4
.L_20:
        /*0048*/ 	.word	index@(.nv.constant0._Z15kernel_number_4Pfi)
        /*004c*/ 	.short	0x0380
        /*004e*/ 	.short	0x000c


	//----- nvinfo : EIATTR_SW_WAR
	.align		4
.L_21:
        /*0050*/ 	.byte	0x04, 0x36
        /*0052*/ 	.short	(.L_23 - .L_22)
.L_22:
        /*0054*/ 	.word	0x00000008
.L_23:


//--------------------- .nv.info._Z15kernel_number_3Pfi --------------------------
	.section	.nv.info._Z15kernel_number_3Pfi,"",@"SHT_CUDA_INFO"
	.sectionflags	@""
	.align	4


	//----- nvinfo : EIATTR_CUDA_API_VERSION
	.align		4
        /*0000*/ 	.byte	0x04, 0x37
        /*0002*/ 	.short	(.L_25 - .L_24)
.L_24:
        /*0004*/ 	.word	0x00000082


	//----- nvinfo : EIATTR_KPARAM_INFO
	.align		4
.L_25:
        /*0008*/ 	.byte	0x04, 0x17
        /*000a*/ 	.short	(.L_27 - .L_26)
.L_26:
        /*000c*/ 	.word	0x00000000
        /*0010*/ 	.short	0x0001
        /*0012*/ 	.short	0x0008
        /*0014*/ 	.byte	0x00, 0xf0, 0x11, 0x00


	//----- nvinfo : EIATTR_KPARAM_INFO
	.align		4
.L_27:
        /*0018*/ 	.byte	0x04, 0x17
        /*001a*/ 	.short	(.L_29 - .L_28)
.L_28:
        /*001c*/ 	.word	0x00000000
        /*0020*/ 	.short	0x0000
        /*0022*/ 	.short	0x0000
        /*0024*/ 	.byte	0x00, 0xf5, 0x21, 0x00


	//----- nvinfo : EIATTR_SPARSE_MMA_MASK
	.align		4
.L_29:
        /*0028*/ 	.byte	0x03, 0x50
        /*002a*/ 	.short	0x0000


	//----- nvinfo : EIATTR_MAXREG_COUNT
	.align		4
        /*002c*/ 	.byte	0x03, 0x1b
        /*002e*/ 	.short	0x00ff


	//----- nvinfo : EIATTR_MERCURY_ISA_VERSION
	.align		4
        /*0030*/ 	.byte	0x03, 0x5f
        /*0032*/ 	.short	0x0101


	//----- nvinfo : EIATTR_VRC_CTA_INIT_COUNT
	.align		4
        /*0034*/ 	.byte	0x02, 0x4a
	.zero		1
	.zero		1


	//----- nvinfo : EIATTR_EXIT_INSTR_OFFSETS
	.align		4
        /*0038*/ 	.byte	0x04, 0x1c
        /*003a*/ 	.short	(.L_31 - .L_30)


	//   ....[0]....
.L_30:
        /*003c*/ 	.word	0x000000c0


	//----- nvinfo : EIATTR_CBANK_PARAM_SIZE
	.align		4
.L_31:
        /*0040*/ 	.byte	0x03, 0x19
        /*0042*/ 	.short	0x000c


	//----- nvinfo : EIATTR_PARAM_CBANK
	.align		4
        /*0044*/ 	.byte	0x04, 0x0a
        /*0046*/ 	.short	(.L_33 - .L_32)
	.align		4
.L_32:
        /*0048*/ 	.word	index@(.nv.constant0._Z15kernel_number_3Pfi)
        /*004c*/ 	.short	0x0380
        /*004e*/ 	.short	0x000c


	//----- nvinfo : EIATTR_SW_WAR
	.align		4
.L_33:
        /*0050*/ 	.byte	0x04, 0x36
        /*0052*/ 	.short	(.L_35 - .L_34)
.L_34:
        /*0054*/ 	.word	0x00000008
.L_35:


//--------------------- .nv.callgraph             --------------------------
	.section	.nv.callgraph,"",@"SHT_CUDA_CALLGRAPH"
	.align	4
	.sectionentsize	8
	.align		4
        /*0000*/ 	.word	0x00000000
	.align		4
        /*0004*/ 	.word	0xffffffff
	.align		4
        /*0008*/ 	.word	0x00000000
	.align		4
        /*000c*/ 	.word	0xfffffffe
	.align		4
        /*0010*/ 	.word	0x00000000
	.align		4
        /*0014*/ 	.word	0xfffffffd
	.align		4
        /*0018*/ 	.word	0x00000000
	.align		4
        /*001c*/ 	.word	0xfffffffc


//--------------------- .text._Z15kernel_number_4Pfi --------------------------
	.section	.text._Z15kernel_number_4Pfi,"ax",@progbits
	.align	128
        .global         _Z15kernel_number_4Pfi
        .type           _Z15kernel_number_4Pfi,@function
        .size           _Z15kernel_number_4Pfi,(.L_x_2 - _Z15kernel_number_4Pfi)
        .other          _Z15kernel_number_4Pfi,@"STO_CUDA_ENTRY STV_DEFAULT"
_Z15kernel_number_4Pfi:
.text._Z15kernel_number_4Pfi:
[----:B------:R-:W-:Y:S01]  /*0000*/  LDC R1, c[0x0][0x37c] ;  /* 0x0000df00ff017b82 */ /* 0x000fe20000000800 */
[----:B------:R-:W0:Y:S01]  /*0010*/  S2R R0, SR_CTAID.X ;  /* 0x0000000000007919 */ /* 0x000e220000002500 */
[----:B------:R-:W0:Y:S06]  /*0020*/  LDCU UR6, c[0x0][0x360] ;  /* 0x00006c00ff0677ac */ /* 0x000e2c0008000800 */
[----:B------:R-:W1:Y:S01]  /*0030*/  LDC.64 R2, c[0x0][0x380] ;  /* 0x0000e000ff027b82 */ /* 0x000e620000000a00 */
[----:B------:R-:W-:Y:S01]  /*0040*/  HFMA2 R7, -RZ, RZ, 2.087890625, -35232 ;  /* 0x402df84dff077431 */ /* 0x000fe200000001ff */
[----:B------:R-:W0:Y:S01]  /*0050*/  S2R R5, SR_TID.X ;  /* 0x0000000000057919 */ /* 0x000e220000002100 */
[----:B------:R-:W2:Y:S01]  /*0060*/  LDCU UR7, c[0x0][0x388] ;  /* 0x00007100ff0777ac */ /* 0x000ea20008000800 */
[----:B------:R-:W3:Y:S01]  /*0070*/  LDCU.64 UR4, c[0x0][0x358] ;  /* 0x00006b00ff0477ac */ /* 0x000ee20008000a00 */
[----:B0-----:R-:W-:-:S05]  /*0080*/  IMAD R0, R0, UR6, R5 ;  /* 0x0000000600007c24 */ /* 0x001fca000f8e0205 */
[----:B--2---:R-:W-:-:S05]  /*0090*/  IADD3 R5, PT, PT, R0, UR7, RZ ;  /* 0x0000000700057c10 */ /* 0x004fca000fffe0ff */
[----:B-1----:R-:W-:-:S05]  /*00a0*/  IMAD.WIDE R2, R5, 0x4, R2 ;  /* 0x0000000405027825 */ /* 0x002fca00078e0202 */
[----:B---3--:R-:W-:Y:S01]  /*00b0*/  STG.E desc[UR4][R2.64], R7 ;  /* 0x0000000702007986 */ /* 0x008fe2000c101904 */
[----:B------:R-:W-:Y:S05]  /*00c0*/  EXIT ;  /* 0x000000000000794d */ /* 0x000fea0003800000 */
.L_x_0:
[----:B------:R-:W-:-:S00]  /*00d0*/  BRA `(.L_x_0) ;  /* 0xfffffffc00fc7947 */ /* 0x000fc0000383ffff */
[----:B------:R-:W-:-:S00]  /*00e0*/  NOP ;  /* 0x0000000000007918 */ /* 0x000fc00000000000 */
        /* <DEDUP_REMOVED lines=9> */
.L_x_2:


//--------------------- .text._Z15kernel_number_3Pfi --------------------------
	.section	.text._Z15kernel_number_3Pfi,"ax",@progbits
	.align	128
        .global         _Z15kernel_number_3Pfi
        .type           _Z15kernel_number_3Pfi,@function
        .size           _Z15kernel_number_3Pfi,(.L_x_3 - _Z15kernel_number_3Pfi)
        .other          _Z15kernel_number_3Pfi,@"STO_CUDA_ENTRY STV_DEFAULT"
_Z15kernel_number_3Pfi:
.text._Z15kernel_number_3Pfi:
        /* <DEDUP_REMOVED lines=8> */
[----:B0-----:R-:W-:-:S04]  /*0080*/  IMAD R0, R0, UR6, R5 ;  /* 0x0000000600007c24 */ /* 0x001fc8000f8e0205 */
[----:B--2---:R-:W-:-:S04]  /*0090*/  IMAD R5, R0, UR7, RZ ;  /* 0x0000000700057c24 */ /* 0x004fc8000f8e02ff */
[----:B-1----:R-:W-:-:S05]  /*00a0*/  IMAD.WIDE R2, R5, 0x4, R2 ;  /* 0x0000000405027825 */ /* 0x002fca00078e0202 */
[----:B---3--:R-:W-:Y:S01]  /*00b0*/  STG.E desc[UR4][R2.64], R7 ;  /* 0x0000000702007986 */ /* 0x008fe2000c101904 */
[----:B------:R-:W-:Y:S05]  /*00c0*/  EXIT ;  /* 0x000000000000794d */ /* 0x000fea0003800000 */
.L_x_1:
        /* <DEDUP_REMOVED lines=11> */
.L_x_3:


//--------------------- .nv.shared.reserved.0     --------------------------
	.section	.nv.shared.reserved.0,"aw",@nobits
	.weak		__nv_reservedSMEM_offset_0_alias
	.size		__nv_reservedSMEM_offset_0_alias, 0, 64
	.other		__nv_reservedSMEM_offset_0_alias,@"STO_CUDA_RESERVED_SHARED STV_DEFAULT"
__nv_reservedSMEM_offset_0_alias:
	.zero		0
	.zero		64


//--------------------- .nv.constant0._Z15kernel_number_4Pfi --------------------------
	.section	.nv.constant0._Z15kernel_number_4Pfi,"a",@progbits
	.sectionflags	@""
	.align	4
.nv.constant0._Z15kernel_number_4Pfi:
	.zero		908


//--------------------- .nv.constant0._Z15kernel_number_3Pfi --------------------------
	.section	.nv.constant0._Z15kernel_number_3Pfi,"a",@progbits
	.sectionflags	@""
	.align	4
.nv.constant0._Z15kernel_number_3Pfi:
	.zero		908


//--------------------- SYMBOLS --------------------------

	.type		.nv.reservedSmem.offset0,@object
	.size		.nv.reservedSmem.offset0,0x4
